//
// Generated by NVIDIA NVVM Compiler
//
// Compiler Build ID: CL-36424714
// Cuda compilation tools, release 13.0, V13.0.88
// Based on NVVM 20.0.0
//

.version 9.0
.target sm_100
.address_size 64

	// .globl	_Z10tanhKernelPfS_i

.visible .entry _Z10tanhKernelPfS_i(
	.param .u64 .ptr .align 1 _Z10tanhKernelPfS_i_param_0,
	.param .u64 .ptr .align 1 _Z10tanhKernelPfS_i_param_1,
	.param .u32 _Z10tanhKernelPfS_i_param_2
)
{
	.reg .pred 	%p<4>;
	.reg .b32 	%r<6>;
	.reg .b32 	%f<17>;
	.reg .b64 	%rd<8>;

	ld.param.u64 	%rd1, [_Z10tanhKernelPfS_i_param_0];
	ld.param.u64 	%rd2, [_Z10tanhKernelPfS_i_param_1];
	ld.param.u32 	%r2, [_Z10tanhKernelPfS_i_param_2];
	mov.u32 	%r3, %ntid.x;
	mov.u32 	%r4, %ctaid.x;
	mov.u32 	%r5, %tid.x;
	mad.lo.s32 	%r1, %r3, %r4, %r5;
	setp.ge.s32 	%p1, %r1, %r2;
	@%p1 bra 	$L__BB0_2;
	cvta.to.global.u64 	%rd3, %rd1;
	cvta.to.global.u64 	%rd4, %rd2;
	mul.wide.s32 	%rd5, %r1, 4;
	add.s64 	%rd6, %rd3, %rd5;
	ld.global.f32 	%f1, [%rd6];
	abs.f32 	%f2, %f1;
	mul.f32 	%f3, %f2, 0f4038AA3B;
	ex2.approx.ftz.f32 	%f4, %f3;
	add.f32 	%f5, %f4, 0f3F800000;
	rcp.approx.ftz.f32 	%f6, %f5;
	fma.rn.f32 	%f7, %f6, 0fC0000000, 0f3F800000;
	setp.ge.f32 	%p2, %f2, 0f41102CB4;
	selp.f32 	%f8, 0f3F800000, %f7, %p2;
	copysign.f32 	%f9, %f1, %f8;
	mul.f32 	%f10, %f1, %f1;
	fma.rn.f32 	%f11, %f10, 0f3C80F082, 0fBD563CAE;
	fma.rn.f32 	%f12, %f11, %f10, 0f3E085941;
	fma.rn.f32 	%f13, %f12, %f10, 0fBEAAA9ED;
	fma.rn.f32 	%f14, %f13, %f10, 0f00000000;
	fma.rn.f32 	%f15, %f14, %f1, %f1;
	setp.ge.f32 	%p3, %f2, 0f3F19999A;
	selp.f32 	%f16, %f9, %f15, %p3;
	add.s64 	%rd7, %rd4, %rd5;
	st.global.f32 	[%rd7], %f16;
$L__BB0_2:
	ret;

}


// ===== COMPILED SASS (sm_100) =====

	.target	sm_100

	.elftype	@"ET_EXEC"


//--------------------- .note.nv.tkinfo           --------------------------
	.section	.note.nv.tkinfo,"",@"SHT_NOTE"
	.sectionflags	@"SHF_NOTE_NV_TKINFO"
	.tkinfo
        /*0018*/ 	.word	0x00000002
        /*0030*/ 	.string	""
        /*0030*/ 	.string	"ptxas"
        /*0030*/ 	.string	"Cuda compilation tools, release 13.0, V13.0.88"
        /*0030*/ 	.string	"Build cuda_13.0.r13.0/compiler.36424714_0"
        /*0030*/ 	.string	"-arch sm_100 -m 64 "



//--------------------- .note.nv.cuinfo           --------------------------
	.section	.note.nv.cuinfo,"",@"SHT_NOTE"
	.sectionflags	@"SHF_NOTE_NV_CUINFO"
        /*0018*/ 	.short	0x0002
        /*001a*/ 	.short	0x0064
        /*001c*/ 	.short	0x0082
	.zero		2


//--------------------- .nv.info                  --------------------------
	.section	.nv.info,"",@"SHT_CUDA_INFO"
	.align	4


	//----- nvinfo : EIATTR_REGCOUNT
	.align		4
        /*0000*/ 	.byte	0x04, 0x2f
        /*0002*/ 	.short	(.L_1 - .L_0)
	.align		4
.L_0:
        /*0004*/ 	.word	index@(_Z10tanhKernelPfS_i)
        /*0008*/ 	.word	0x0000000e


	//----- nvinfo : EIATTR_FRAME_SIZE
	.align		4
.L_1:
        /*000c*/ 	.byte	0x04, 0x11
        /*000e*/ 	.short	(.L_3 - .L_2)
	.align		4
.L_2:
        /*0010*/ 	.word	index@(_Z10tanhKernelPfS_i)
        /*0014*/ 	.word	0x00000000


	//----- nvinfo : EIATTR_MIN_STACK_SIZE
	.align		4
.L_3:
        /*0018*/ 	.byte	0x04, 0x12
        /*001a*/ 	.short	(.L_5 - .L_4)
	.align		4
.L_4:
        /*001c*/ 	.word	index@(_Z10tanhKernelPfS_i)
        /*0020*/ 	.word	0x00000000
.L_5:


//--------------------- .nv.compat                --------------------------
	.section	.nv.compat,"",@"SHT_CUDA_COMPAT_INFO"
	.align	4
        /*0000*/ 	.byte	0x02, 0x09, 0x00, 0x00, 0x02, 0x02, 0x01, 0x00, 0x02, 0x05, 0x05, 0x00, 0x03, 0x07, 0x01, 0x01
        /*0010*/ 	.byte	0x02, 0x03, 0x00, 0x00, 0x02, 0x06, 0x01, 0x00, 0x04, 0x0b, 0x08, 0x00, 0x01, 0x00, 0x00, 0x00
        /*0020*/ 	.byte	0x00, 0x00, 0x00, 0x00


//--------------------- .nv.info._Z10tanhKernelPfS_i --------------------------
	.section	.nv.info._Z10tanhKernelPfS_i,"",@"SHT_CUDA_INFO"
	.sectionflags	@""
	.align	4


	//----- nvinfo : EIATTR_CUDA_API_VERSION
	.align		4
        /*0000*/ 	.byte	0x04, 0x37
        /*0002*/ 	.short	(.L_7 - .L_6)
.L_6:
        /*0004*/ 	.word	0x00000082


	//----- nvinfo : EIATTR_KPARAM_INFO
	.align		4
.L_7:
        /*0008*/ 	.byte	0x04, 0x17
        /*000a*/ 	.short	(.L_9 - .L_8)
.L_8:
        /*000c*/ 	.word	0x00000000
        /*0010*/ 	.short	0x0002
        /*0012*/ 	.short	0x0010
        /*0014*/ 	.byte	0x00, 0xf0, 0x11, 0x00


	//----- nvinfo : EIATTR_KPARAM_INFO
	.align		4
.L_9:
        /*0018*/ 	.byte	0x04, 0x17
        /*001a*/ 	.short	(.L_11 - .L_10)
.L_10:
        /*001c*/ 	.word	0x00000000
        /*0020*/ 	.short	0x0001
        /*0022*/ 	.short	0x0008
        /*0024*/ 	.byte	0x00, 0xf5, 0x21, 0x00


	//----- nvinfo : EIATTR_KPARAM_INFO
	.align		4
.L_11:
        /*0028*/ 	.byte	0x04, 0x17
        /*002a*/ 	.short	(.L_13 - .L_12)
.L_12:
        /*002c*/ 	.word	0x00000000
        /*0030*/ 	.short	0x0000
        /*0032*/ 	.short	0x0000
        /*0034*/ 	.byte	0x00, 0xf5, 0x21, 0x00


	//----- nvinfo : EIATTR_SPARSE_MMA_MASK
	.align		4
.L_13:
        /*0038*/ 	.byte	0x03, 0x50
        /*003a*/ 	.short	0x0000


	//----- nvinfo : EIATTR_MAXREG_COUNT
	.align		4
        /*003c*/ 	.byte	0x03, 0x1b
        /*003e*/ 	.short	0x00ff


	//----- nvinfo : EIATTR_MERCURY_ISA_VERSION
	.align		4
        /*0040*/ 	.byte	0x03, 0x5f
        /*0042*/ 	.short	0x0101


	//----- nvinfo : EIATTR_VRC_CTA_INIT_COUNT
	.align		4
        /*0044*/ 	.byte	0x02, 0x4a
	.zero		1
	.zero		1


	//----- nvinfo : EIATTR_EXIT_INSTR_OFFSETS
	.align		4
        /*0048*/ 	.byte	0x04, 0x1c
        /*004a*/ 	.short	(.L_15 - .L_14)


	//   ....[0]....
.L_14:
        /*004c*/ 	.word	0x00000070


	//   ....[1]....
        /*0050*/ 	.word	0x00000200


	//----- nvinfo : EIATTR_CBANK_PARAM_SIZE
	.align		4
.L_15:
        /*0054*/ 	.byte	0x03, 0x19
        /*0056*/ 	.short	0x0014


	//----- nvinfo : EIATTR_PARAM_CBANK
	.align		4
        /*0058*/ 	.byte	0x04, 0x0a
        /*005a*/ 	.short	(.L_17 - .L_16)
	.align		4
.L_16:
        /*005c*/ 	.word	index@(.nv.constant0._Z10tanhKernelPfS_i)
        /*0060*/ 	.short	0x0380
        /*0062*/ 	.short	0x0014


	//----- nvinfo : EIATTR_SW_WAR
	.align		4
.L_17:
        /*0064*/ 	.byte	0x04, 0x36
        /*0066*/ 	.short	(.L_19 - .L_18)
.L_18:
        /*0068*/ 	.word	0x00000008
.L_19:


//--------------------- .nv.callgraph             --------------------------
	.section	.nv.callgraph,"",@"SHT_CUDA_CALLGRAPH"
	.align	4
	.sectionentsize	8
	.align		4
        /*0000*/ 	.word	0x00000000
	.align		4
        /*0004*/ 	.word	0xffffffff
	.align		4
        /*0008*/ 	.word	0x00000000
	.align		4
        /*000c*/ 	.word	0xfffffffe
	.align		4
        /*0010*/ 	.word	0x00000000
	.align		4
        /*0014*/ 	.word	0xfffffffd
	.align		4
        /*0018*/ 	.word	0x00000000
	.align		4
        /*001c*/ 	.word	0xfffffffc


//--------------------- .text._Z10tanhKernelPfS_i --------------------------
	.section	.text._Z10tanhKernelPfS_i,"ax",@progbits
	.align	128
        .global         _Z10tanhKernelPfS_i
        .type           _Z10tanhKernelPfS_i,@function
        .size           _Z10tanhKernelPfS_i,(.L_x_1 - _Z10tanhKernelPfS_i)
        .other          _Z10tanhKernelPfS_i,@"STO_CUDA_ENTRY STV_DEFAULT"
_Z10tanhKernelPfS_i:
.text._Z10tanhKernelPfS_i:
[----:B------:R-:W-:Y:S01]  /*0000*/  LDC R1, c[0x0][0x37c] ;  /* 0x0000df00ff017b82 */ /* 0x000fe20000000800 */
[----:B------:R-:W0:Y:S01]  /*0010*/  S2R R7, SR_CTAID.X ;  /* 0x0000000000077919 */ /* 0x000e220000002500 */
[----:B------:R-:W0:Y:S01]  /*0020*/  LDCU UR4, c[0x0][0x360] ;  /* 0x00006c00ff0477ac */ /* 0x000e220008000800 */
[----:B------:R-:W0:Y:S01]  /*0030*/  S2R R0, SR_TID.X ;  /* 0x0000000000007919 */ /* 0x000e220000002100 */
[----:B------:R-:W1:Y:S01]  /*0040*/  LDCU UR5, c[0x0][0x390] ;  /* 0x00007200ff0577ac */ /* 0x000e620008000800 */
[----:B0-----:R-:W-:-:S05]  /*0050*/  IMAD R7, R7, UR4, R0 ;  /* 0x0000000407077c24 */ /* 0x001fca000f8e0200 */
[----:B-1----:R-:W-:-:S13]  /*0060*/  ISETP.GE.AND P0, PT, R7, UR5, PT ;  /* 0x0000000507007c0c */ /* 0x002fda000bf06270 */
[----:B------:R-:W-:Y:S05]  /*0070*/  @P0 EXIT ;  /* 0x000000000000094d */ /* 0x000fea0003800000 */
[----:B------:R-:W0:Y:S01]  /*0080*/  LDC.64 R2, c[0x0][0x380] ;  /* 0x0000e000ff027b82 */ /* 0x000e220000000a00 */
[----:B------:R-:W1:Y:S07]  /*0090*/  LDCU.64 UR4, c[0x0][0x358] ;  /* 0x00006b00ff0477ac */ /* 0x000e6e0008000a00 */
[----:B------:R-:W2:Y:S01]  /*00a0*/  LDC.64 R4, c[0x0][0x388] ;  /* 0x0000e200ff047b82 */ /* 0x000ea20000000a00 */
[----:B0-----:R-:W-:-:S05]  /*00b0*/  IMAD.WIDE R2, R7, 0x4, R2 ;  /* 0x0000000407027825 */ /* 0x001fca00078e0202 */
[----:B-1----:R2:W3:Y:S01]  /*00c0*/  LDG.E R6, desc[UR4][R2.64] ;  /* 0x0000000402067981 */ /* 0x0024e2000c1e1900 */
[----:B------:R-:W-:Y:S01]  /*00d0*/  MOV R10, 0x3c80f082 ;  /* 0x3c80f082000a7802 */ /* 0x000fe20000000f00 */
[----:B------:R-:W-:Y:S02]  /*00e0*/  HFMA2 R9, -RZ, RZ, 1.875, 0 ;  /* 0x3f800000ff097431 */ /* 0x000fe400000001ff */
[----:B--2---:R-:W-:-:S04]  /*00f0*/  IMAD.WIDE R2, R7, 0x4, R4 ;  /* 0x0000000407027825 */ /* 0x004fc800078e0204 */
[C---:B---3--:R-:W-:Y:S01]  /*0100*/  FMUL R0, |R6|.reuse, 2.8853900432586669922 ;  /* 0x4038aa3b06007820 */ /* 0x048fe20000400200 */
[C---:B------:R-:W-:Y:S01]  /*0110*/  FMUL R11, R6.reuse, R6 ;  /* 0x00000006060b7220 */ /* 0x040fe20000400000 */
[C---:B------:R-:W-:Y:S02]  /*0120*/  FSETP.GE.AND P1, PT, |R6|.reuse, 0.60000002384185791016, PT ;  /* 0x3f19999a0600780b */ /* 0x040fe40003f26200 */
[----:B------:R-:W-:Y:S01]  /*0130*/  FSETP.GE.AND P0, PT, |R6|, 9.010913848876953125, PT ;  /* 0x41102cb40600780b */ /* 0x000fe20003f06200 */
[C---:B------:R-:W-:Y:S01]  /*0140*/  FFMA R10, R11.reuse, R10, -0.052303962409496307373 ;  /* 0xbd563cae0b0a7423 */ /* 0x040fe2000000000a */
[----:B------:R-:W0:Y:S02]  /*0150*/  MUFU.EX2 R0, R0 ;  /* 0x0000000000007308 */ /* 0x000e240000000800 */
[----:B0-----:R-:W-:Y:S01]  /*0160*/  FADD R8, R0, 1 ;  /* 0x3f80000000087421 */ /* 0x001fe20000000000 */
[----:B------:R-:W-:-:S04]  /*0170*/  FFMA R0, R11, R10, 0.1331529766321182251 ;  /* 0x3e0859410b007423 */ /* 0x000fc8000000000a */
[C---:B------:R-:W-:Y:S01]  /*0180*/  FFMA R0, R11.reuse, R0, -0.33332768082618713379 ;  /* 0xbeaaa9ed0b007423 */ /* 0x040fe20000000000 */
[----:B------:R-:W0:Y:S03]  /*0190*/  MUFU.RCP R8, R8 ;  /* 0x0000000800087308 */ /* 0x000e260000001000 */
[----:B------:R-:W-:Y:S01]  /*01a0*/  FFMA R11, R11, R0, RZ ;  /* 0x000000000b0b7223 */ /* 0x000fe200000000ff */
[----:B0-----:R-:W-:-:S05]  /*01b0*/  FFMA R9, R8, -2, R9 ;  /* 0xc000000008097823 */ /* 0x001fca0000000009 */
[----:B------:R-:W-:-:S04]  /*01c0*/  FSEL R9, R9, 1, !P0 ;  /* 0x3f80000009097808 */ /* 0x000fc80004000000 */
[--C-:B------:R-:W-:Y:S01]  /*01d0*/  LOP3.LUT R9, R9, 0x80000000, R6.reuse, 0xb8, !PT ;  /* 0x8000000009097812 */ /* 0x100fe200078eb806 */
[----:B------:R-:W-:-:S05]  /*01e0*/  @!P1 FFMA R9, R6, R11, R6 ;  /* 0x0000000b06099223 */ /* 0x000fca0000000006 */
[----:B------:R-:W-:Y:S01]  /*01f0*/  STG.E desc[UR4][R2.64], R9 ;  /* 0x0000000902007986 */ /* 0x000fe2000c101904 */
[----:B------:R-:W-:Y:S05]  /*0200*/  EXIT ;  /* 0x000000000000794d */ /* 0x000fea0003800000 */
.L_x_0:
[----:B------:R-:W-:-:S00]  /*0210*/  BRA `(.L_x_0) ;  /* 0xfffffffc00fc7947 */ /* 0x000fc0000383ffff */
[----:B------:R-:W-:-:S00]  /*0220*/  NOP ;  /* 0x0000000000007918 */ /* 0x000fc00000000000 */
        /* <DEDUP_REMOVED lines=13> */
.L_x_1:


//--------------------- .nv.shared.reserved.0     --------------------------
	.section	.nv.shared.reserved.0,"aw",@nobits
	.weak		__nv_reservedSMEM_offset_0_alias
	.size		__nv_reservedSMEM_offset_0_alias, 0, 64
	.other		__nv_reservedSMEM_offset_0_alias,@"STO_CUDA_RESERVED_SHARED STV_DEFAULT"
__nv_reservedSMEM_offset_0_alias:
	.zero		0
	.zero		64


//--------------------- .nv.constant0._Z10tanhKernelPfS_i --------------------------
	.section	.nv.constant0._Z10tanhKernelPfS_i,"a",@progbits
	.sectionflags	@""
	.align	4
.nv.constant0._Z10tanhKernelPfS_i:
	.zero		916


//--------------------- SYMBOLS --------------------------

	.type		.nv.reservedSmem.offset0,@object
	.size		.nv.reservedSmem.offset0,0x4
